	.headerflags	@"EF_CUDA_TEXMODE_UNIFIED EF_CUDA_64BIT_ADDRESS EF_CUDA_ACCELERATORS EF_CUDA_SM90 EF_CUDA_VIRTUAL_SM(EF_CUDA_SM90)"
	.elftype	@"ET_EXEC"


//--------------------- .nv.info                  --------------------------
	.section	.nv.info,"",@"SHT_CUDA_INFO"
	.align	4


	//----- nvinfo : EIATTR_REGCOUNT
	.align		4
        /*0000*/ 	.byte	0x04, 0x2f
        /*0002*/ 	.short	(.L_1 - .L_0)
	.align		4
.L_0:
        /*0004*/ 	.word	index@(triton_poi_fused_cat_2)
        /*0008*/ 	.word	0x00000010


	//----- nvinfo : EIATTR_MIN_STACK_SIZE
	.align		4
.L_1:
        /*000c*/ 	.byte	0x04, 0x12
        /*000e*/ 	.short	(.L_3 - .L_2)
	.align		4
.L_2:
        /*0010*/ 	.word	index@(triton_poi_fused_cat_2)
        /*0014*/ 	.word	0x00000000


	//----- nvinfo : EIATTR_FRAME_SIZE
	.align		4
.L_3:
        /*0018*/ 	.byte	0x04, 0x11
        /*001a*/ 	.short	(.L_5 - .L_4)
	.align		4
.L_4:
        /*001c*/ 	.word	index@(triton_poi_fused_cat_2)
        /*0020*/ 	.word	0x00000000


	//----- nvinfo : EIATTR_MIN_STACK_SIZE
	.align		4
.L_5:
        /*0024*/ 	.byte	0x04, 0x12
        /*0026*/ 	.short	(.L_7 - .L_6)
	.align		4
.L_6:
        /*0028*/ 	.word	index@(triton_poi_fused_cat_2)
        /*002c*/ 	.word	0x00000000
.L_7:


//--------------------- .nv.info.triton_poi_fused_cat_2 --------------------------
	.section	.nv.info.triton_poi_fused_cat_2,"",@"SHT_CUDA_INFO"
	.sectionflags	@""
	.align	4


	//----- nvinfo : EIATTR_CUDA_API_VERSION
	.align		4
        /*0000*/ 	.byte	0x04, 0x37
        /*0002*/ 	.short	(.L_9 - .L_8)
.L_8:
        /*0004*/ 	.word	0x0000007c


	//----- nvinfo : EIATTR_KPARAM_INFO
	.align		4
.L_9:
        /*0008*/ 	.byte	0x04, 0x17
        /*000a*/ 	.short	(.L_11 - .L_10)
.L_10:
        /*000c*/ 	.word	0x00000000
        /*0010*/ 	.short	0x0003
        /*0012*/ 	.short	0x0018
        /*0014*/ 	.byte	0x00, 0xf0, 0x11, 0x00


	//----- nvinfo : EIATTR_KPARAM_INFO
	.align		4
.L_11:
        /*0018*/ 	.byte	0x04, 0x17
        /*001a*/ 	.short	(.L_13 - .L_12)
.L_12:
        /*001c*/ 	.word	0x00000000
        /*0020*/ 	.short	0x0002
        /*0022*/ 	.short	0x0010
        /*0024*/ 	.byte	0x00, 0xf4, 0x21, 0x00


	//----- nvinfo : EIATTR_KPARAM_INFO
	.align		4
.L_13:
        /*0028*/ 	.byte	0x04, 0x17
        /*002a*/ 	.short	(.L_15 - .L_14)
.L_14:
        /*002c*/ 	.word	0x00000000
        /*0030*/ 	.short	0x0001
        /*0032*/ 	.short	0x0008
        /*0034*/ 	.byte	0x00, 0xf4, 0x21, 0x00


	//----- nvinfo : EIATTR_KPARAM_INFO
	.align		4
.L_15:
        /*0038*/ 	.byte	0x04, 0x17
        /*003a*/ 	.short	(.L_17 - .L_16)
.L_16:
        /*003c*/ 	.word	0x00000000
        /*0040*/ 	.short	0x0000
        /*0042*/ 	.short	0x0000
        /*0044*/ 	.byte	0x00, 0xf4, 0x21, 0x00


	//----- nvinfo : EIATTR_SPARSE_MMA_MASK
	.align		4
.L_17:
        /*0048*/ 	.byte	0x03, 0x50
        /*004a*/ 	.short	0x0000


	//----- nvinfo : EIATTR_MAXREG_COUNT
	.align		4
        /*004c*/ 	.byte	0x03, 0x1b
        /*004e*/ 	.short	0x00ff


	//----- nvinfo : EIATTR_EXIT_INSTR_OFFSETS
	.align		4
        /*0050*/ 	.byte	0x04, 0x1c
        /*0052*/ 	.short	(.L_19 - .L_18)


	//   ....[0]....
.L_18:
        /*0054*/ 	.word	0x00000480


	//   ....[1]....
        /*0058*/ 	.word	0x000004a0


	//----- nvinfo : EIATTR_REQNTID
	.align		4
.L_19:
        /*005c*/ 	.byte	0x04, 0x10
        /*005e*/ 	.short	(.L_21 - .L_20)
.L_20:
        /*0060*/ 	.word	0x00000080
        /*0064*/ 	.word	0x00000001
        /*0068*/ 	.word	0x00000001


	//----- nvinfo : EIATTR_CBANK_PARAM_SIZE
	.align		4
.L_21:
        /*006c*/ 	.byte	0x03, 0x19
        /*006e*/ 	.short	0x001c


	//----- nvinfo : EIATTR_PARAM_CBANK
	.align		4
        /*0070*/ 	.byte	0x04, 0x0a
        /*0072*/ 	.short	(.L_23 - .L_22)
	.align		4
.L_22:
        /*0074*/ 	.word	index@(.nv.constant0.triton_poi_fused_cat_2)
        /*0078*/ 	.short	0x0210
        /*007a*/ 	.short	0x001c


	//----- nvinfo : EIATTR_SW_WAR
	.align		4
.L_23:
        /*007c*/ 	.byte	0x04, 0x36
        /*007e*/ 	.short	(.L_25 - .L_24)
.L_24:
        /*0080*/ 	.word	0x00000008
.L_25:


//--------------------- .nv.callgraph             --------------------------
	.section	.nv.callgraph,"",@"SHT_CUDA_CALLGRAPH"
	.align	4
	.sectionentsize	8
	.align		4
        /*0000*/ 	.word	0x00000000
	.align		4
        /*0004*/ 	.word	0xffffffff
	.align		4
        /*0008*/ 	.word	0x00000000
	.align		4
        /*000c*/ 	.word	0xfffffffe
	.align		4
        /*0010*/ 	.word	0x00000000
	.align		4
        /*0014*/ 	.word	0xfffffffd
	.align		4
        /*0018*/ 	.word	0x00000000
	.align		4
        /*001c*/ 	.word	0xfffffffc


//--------------------- .text.triton_poi_fused_cat_2 --------------------------
	.section	.text.triton_poi_fused_cat_2,"ax",@progbits
	.align	128
        .global         triton_poi_fused_cat_2
        .type           triton_poi_fused_cat_2,@function
        .size           triton_poi_fused_cat_2,(.L_x_1 - triton_poi_fused_cat_2)
        .other          triton_poi_fused_cat_2,@"STO_CUDA_ENTRY STV_DEFAULT"
triton_poi_fused_cat_2:
.text.triton_poi_fused_cat_2:
[----:B------:R-:W0:Y:S02]  /*0000*/  LDC R1, c[0x0][0x28] ;  /* 0x00000a00ff017b82 */ /* 0x000e240000000800 */
[----:B------:R-:W1:Y:S01]  /*0010*/  S2R R0, SR_TID.X ;  /* 0x0000000000007919 */ /* 0x000e620000002100 */
[----:B------:R-:W-:Y:S01]  /*0020*/  ULDC.64 UR4, c[0x0][0x218] ;  /* 0x0000860000047ab9 */ /* 0x000fe20000000a00 */
[----:B------:R-:W2:Y:S01]  /*0030*/  S2R R3, SR_CTAID.X ;  /* 0x0000000000037919 */ /* 0x000ea20000002500 */
[----:B-1----:R-:W-:-:S05]  /*0040*/  IMAD.SHL.U32 R0, R0, 0x2, RZ ;  /* 0x0000000200007824 */ /* 0x002fca00078e00ff */
[----:B------:R-:W-:-:S05]  /*0050*/  LOP3.LUT R0, R0, 0xfe, RZ, 0xc0, !PT ;  /* 0x000000fe00007812 */ /* 0x000fca00078ec0ff */
[----:B--2---:R-:W-:-:S05]  /*0060*/  IMAD R0, R3, 0x100, R0 ;  /* 0x0000010003007824 */ /* 0x004fca00078e0200 */
[----:B------:R-:W-:Y:S02]  /*0070*/  SHF.R.S32.HI R3, RZ, 0x1f, R0 ;  /* 0x0000001fff037819 */ /* 0x000fe40000011400 */
[----:B------:R-:W-:Y:S02]  /*0080*/  ISETP.GE.AND P0, PT, R0, 0x100, PT ;  /* 0x000001000000780c */ /* 0x000fe40003f06270 */
[CC--:B------:R-:W-:Y:S02]  /*0090*/  LEA.HI R2, R3.reuse, R0.reuse, RZ, 0x4 ;  /* 0x0000000003027211 */ /* 0x0c0fe400078f20ff */
[----:B------:R-:W-:Y:S02]  /*00a0*/  LEA.HI R10, R3, R0, RZ, 0x6 ;  /* 0x00000000030a7211 */ /* 0x000fe400078f30ff */
[----:B------:R-:W-:Y:S02]  /*00b0*/  SHF.R.S32.HI R4, RZ, 0x4, R2 ;  /* 0x00000004ff047819 */ /* 0x000fe40000011402 */
[----:B------:R-:W-:-:S02]  /*00c0*/  LOP3.LUT R3, R2, 0xfffffff0, RZ, 0xc0, !PT ;  /* 0xfffffff002037812 */ /* 0x000fc400078ec0ff */
[----:B------:R-:W-:Y:S02]  /*00d0*/  LEA.HI R5, R4, R4, RZ, 0x2 ;  /* 0x0000000404057211 */ /* 0x000fe400078f10ff */
[----:B------:R-:W-:Y:S01]  /*00e0*/  SHF.R.S32.HI R6, RZ, 0x6, R10 ;  /* 0x00000006ff067819 */ /* 0x000fe2000001140a */
[----:B------:R-:W-:Y:S01]  /*00f0*/  IMAD.IADD R3, R0, 0x1, -R3 ;  /* 0x0000000100037824 */ /* 0x000fe200078e0a03 */
[----:B------:R-:W-:-:S03]  /*0100*/  LOP3.LUT R5, R5, 0xfffffffc, RZ, 0xc0, !PT ;  /* 0xfffffffc05057812 */ /* 0x000fc600078ec0ff */
[----:B------:R-:W-:Y:S01]  /*0110*/  IMAD.SHL.U32 R12, R6, 0x20, RZ ;  /* 0x00000020060c7824 */ /* 0x000fe200078e00ff */
[----:B------:R-:W-:Y:S01]  /*0120*/  SHF.R.S32.HI R6, RZ, 0x1f, R3 ;  /* 0x0000001fff067819 */ /* 0x000fe20000011403 */
[----:B------:R-:W-:-:S03]  /*0130*/  IMAD.IADD R2, R4, 0x1, -R5 ;  /* 0x0000000104027824 */ /* 0x000fc600078e0a05 */
[----:B------:R-:W-:Y:S01]  /*0140*/  SHF.R.S32.HI R5, RZ, 0x1f, R12 ;  /* 0x0000001fff057819 */ /* 0x000fe2000001140c */
[C---:B------:R-:W-:Y:S01]  /*0150*/  IMAD.SHL.U32 R4, R2.reuse, 0x10, RZ ;  /* 0x0000001002047824 */ /* 0x040fe200078e00ff */
[----:B------:R-:W-:-:S04]  /*0160*/  ISETP.GT.AND P3, PT, R2, 0x1, !P0 ;  /* 0x000000010200780c */ /* 0x000fc80004764270 */
[----:B------:R-:W-:Y:S02]  /*0170*/  IADD3 R3, P1, P2, R4, R3, R12 ;  /* 0x0000000304037210 */ /* 0x000fe40007a3e00c */
[----:B------:R-:W-:-:S04]  /*0180*/  SHF.R.S32.HI R4, RZ, 0x1f, R4 ;  /* 0x0000001fff047819 */ /* 0x000fc80000011404 */
[----:B------:R-:W-:Y:S02]  /*0190*/  IADD3.X R6, R4, R6, R5, P1, P2 ;  /* 0x0000000604067210 */ /* 0x000fe40000fe4405 */
[----:B------:R-:W-:Y:S02]  /*01a0*/  CS2R R4, SRZ ;  /* 0x0000000000047805 */ /* 0x000fe4000001ff00 */
[----:B------:R-:W-:-:S04]  /*01b0*/  LEA R8, P1, R3, UR4, 0x2 ;  /* 0x0000000403087c11 */ /* 0x000fc8000f8210ff */
[----:B------:R-:W-:Y:S01]  /*01c0*/  LEA.HI.X R9, R3, UR5, R6, 0x2, P1 ;  /* 0x0000000503097c11 */ /* 0x000fe200088f1406 */
[----:B------:R-:W-:Y:S01]  /*01d0*/  ULDC.64 UR4, c[0x0][0x208] ;  /* 0x0000820000047ab9 */ /* 0x000fe20000000a00 */
[----:B------:R-:W1:Y:S03]  /*01e0*/  LDC.64 R6, c[0x0][0x210] ;  /* 0x00008400ff067b82 */ /* 0x000e660000000a00 */
[----:B------:R-:W2:Y:S01]  /*01f0*/  @P3 LDG.E.64 R4, desc[UR4][R8.64+-0x80] ;  /* 0xffff800408043981 */ /* 0x000ea2000c1e1b00 */
[----:B------:R-:W-:Y:S02]  /*0200*/  ISETP.GE.AND P1, PT, R2, 0x2, PT ;  /* 0x000000020200780c */ /* 0x000fe40003f26270 */
[----:B------:R-:W-:Y:S02]  /*0210*/  LOP3.LUT R3, R10, 0xffffffc0, RZ, 0xc0, !PT ;  /* 0xffffffc00a037812 */ /* 0x000fe400078ec0ff */
[----:B------:R-:W-:-:S02]  /*0220*/  ISETP.LT.AND P2, PT, R0, 0x100, !P1 ;  /* 0x000001000000780c */ /* 0x000fc40004f41270 */
[----:B------:R-:W-:-:S05]  /*0230*/  IADD3 R3, R12, R0, -R3 ;  /* 0x000000000c037210 */ /* 0x000fca0007ffe803 */
[----:B-1----:R-:W-:Y:S01]  /*0240*/  IMAD.WIDE R6, R3, 0x4, R6 ;  /* 0x0000000403067825 */ /* 0x002fe200078e0206 */
[----:B------:R-:W-:-:S06]  /*0250*/  CS2R R2, SRZ ;  /* 0x0000000000027805 */ /* 0x000fcc000001ff00 */
[----:B------:R-:W3:Y:S01]  /*0260*/  @P2 LDG.E.64 R2, desc[UR4][R6.64] ;  /* 0x0000000406022981 */ /* 0x000ee2000c1e1b00 */
[----:B------:R-:W-:Y:S01]  /*0270*/  IMAD.MOV.U32 R13, RZ, RZ, 0x3e800000 ;  /* 0x3e800000ff0d7424 */ /* 0x000fe200078e00ff */
[----:B--2---:R-:W-:Y:S02]  /*0280*/  SEL R10, R4, RZ, P3 ;  /* 0x000000ff040a7207 */ /* 0x004fe40001800000 */
[----:B------:R-:W-:-:S03]  /*0290*/  SEL R8, R5, RZ, P3 ;  /* 0x000000ff05087207 */ /* 0x000fc60001800000 */
[----:B------:R-:W-:-:S04]  /*02a0*/  FADD R4, RZ, -R10 ;  /* 0x8000000aff047221 */ /* 0x000fc80000000000 */
[----:B------:R-:W-:Y:S01]  /*02b0*/  FMUL R5, R4, 1.4426950216293334961 ;  /* 0x3fb8aa3b04057820 */ /* 0x000fe20000400000 */
[----:B------:R-:W-:-:S04]  /*02c0*/  FADD R4, RZ, -R8 ;  /* 0x80000008ff047221 */ /* 0x000fc80000000000 */
[----:B------:R-:W-:Y:S01]  /*02d0*/  FMUL R9, R4, 1.4426950216293334961 ;  /* 0x3fb8aa3b04097820 */ /* 0x000fe20000400000 */
[----:B------:R-:W-:-:S04]  /*02e0*/  FSETP.GEU.AND P3, PT, R5, -126, PT ;  /* 0xc2fc00000500780b */ /* 0x000fc80003f6e000 */
[----:B------:R-:W-:-:S09]  /*02f0*/  FSETP.GEU.AND P4, PT, R9, -126, PT ;  /* 0xc2fc00000900780b */ /* 0x000fd20003f8e000 */
[----:B------:R-:W-:Y:S01]  /*0300*/  @!P3 FMUL R5, R5, 0.5 ;  /* 0x3f0000000505b820 */ /* 0x000fe20000400000 */
[----:B---3--:R-:W-:-:S03]  /*0310*/  SEL R7, R3, RZ, P2 ;  /* 0x000000ff03077207 */ /* 0x008fc60001000000 */
[----:B------:R-:W-:Y:S01]  /*0320*/  @!P4 FMUL R9, R9, 0.5 ;  /* 0x3f0000000909c820 */ /* 0x000fe20000400000 */
[----:B------:R-:W1:Y:S08]  /*0330*/  MUFU.EX2 R4, R5 ;  /* 0x0000000500047308 */ /* 0x000e700000000800 */
[----:B------:R-:W2:Y:S01]  /*0340*/  MUFU.EX2 R6, R9 ;  /* 0x0000000900067308 */ /* 0x000ea20000000800 */
[----:B-1----:R-:W-:-:S04]  /*0350*/  @!P3 FMUL R4, R4, R4 ;  /* 0x000000040404b220 */ /* 0x002fc80000400000 */
[----:B------:R-:W-:Y:S02]  /*0360*/  FADD R11, R4, 1 ;  /* 0x3f800000040b7421 */ /* 0x000fe40000000000 */
[----:B------:R-:W1:Y:S01]  /*0370*/  LDC.64 R4, c[0x0][0x220] ;  /* 0x00008800ff047b82 */ /* 0x000e620000000a00 */
[----:B--2---:R-:W-:Y:S02]  /*0380*/  @!P4 FMUL R6, R6, R6 ;  /* 0x000000060606c220 */ /* 0x004fe40000400000 */
[----:B------:R-:W-:Y:S02]  /*0390*/  FSETP.GT.AND P3, PT, R11, 8.50705917302346158658e+37, PT ;  /* 0x7e8000000b00780b */ /* 0x000fe40003f64000 */
[----:B------:R-:W-:Y:S02]  /*03a0*/  FADD R12, R6, 1 ;  /* 0x3f800000060c7421 */ /* 0x000fe40000000000 */
[----:B------:R-:W-:-:S03]  /*03b0*/  FSEL R6, R13, 1, P3 ;  /* 0x3f8000000d067808 */ /* 0x000fc60001800000 */
[----:B------:R-:W-:-:S04]  /*03c0*/  FSETP.GT.AND P4, PT, R12, 8.50705917302346158658e+37, PT ;  /* 0x7e8000000c00780b */ /* 0x000fc80003f84000 */
[----:B------:R-:W-:Y:S02]  /*03d0*/  FSEL R13, R13, 1, P4 ;  /* 0x3f8000000d0d7808 */ /* 0x000fe40002000000 */
[----:B------:R-:W-:-:S06]  /*03e0*/  @P3 FMUL R11, R11, 0.25 ;  /* 0x3e8000000b0b3820 */ /* 0x000fcc0000400000 */
[----:B------:R-:W2:Y:S01]  /*03f0*/  MUFU.RCP R11, R11 ;  /* 0x0000000b000b7308 */ /* 0x000ea20000001000 */
[----:B------:R-:W-:-:S07]  /*0400*/  @P4 FMUL R12, R12, 0.25 ;  /* 0x3e8000000c0c4820 */ /* 0x000fce0000400000 */
[----:B------:R-:W3:Y:S01]  /*0410*/  MUFU.RCP R12, R12 ;  /* 0x0000000c000c7308 */ /* 0x000ee20000001000 */
[----:B--2---:R-:W-:Y:S01]  /*0420*/  FMUL R9, R11, R6 ;  /* 0x000000060b097220 */ /* 0x004fe20000400000 */
[----:B------:R-:W-:Y:S01]  /*0430*/  SEL R6, R2, RZ, P2 ;  /* 0x000000ff02067207 */ /* 0x000fe20001000000 */
[----:B-1----:R-:W-:-:S04]  /*0440*/  IMAD.WIDE R2, R0, 0x4, R4 ;  /* 0x0000000400027825 */ /* 0x002fc800078e0204 */
[----:B------:R-:W-:Y:S01]  /*0450*/  @P1 FMUL R6, R10, R9 ;  /* 0x000000090a061220 */ /* 0x000fe20000400000 */
[----:B---3--:R-:W-:-:S04]  /*0460*/  FMUL R13, R12, R13 ;  /* 0x0000000d0c0d7220 */ /* 0x008fc80000400000 */
[----:B------:R-:W-:Y:S01]  /*0470*/  @P1 FMUL R7, R8, R13 ;  /* 0x0000000d08071220 */ /* 0x000fe20000400000 */
[----:B------:R-:W-:Y:S06]  /*0480*/  @P0 EXIT ;  /* 0x000000000000094d */ /* 0x000fec0003800000 */
[----:B------:R-:W-:Y:S01]  /*0490*/  STG.E.64 desc[UR4][R2.64], R6 ;  /* 0x0000000602007986 */ /* 0x000fe2000c101b04 */
[----:B------:R-:W-:Y:S05]  /*04a0*/  EXIT ;  /* 0x000000000000794d */ /* 0x000fea0003800000 */
.L_x_0:
[----:B------:R-:W-:-:S00]  /*04b0*/  BRA `(.L_x_0) ;  /* 0xfffffffc00fc7947 */ /* 0x000fc0000383ffff */
[----:B------:R-:W-:-:S00]  /*04c0*/  NOP ;  /* 0x0000000000007918 */ /* 0x000fc00000000000 */
        /* <DEDUP_REMOVED lines=11> */
.L_x_1:


//--------------------- .nv.constant0.triton_poi_fused_cat_2 --------------------------
	.section	.nv.constant0.triton_poi_fused_cat_2,"a",@progbits
	.sectionflags	@""
	.align	4
.nv.constant0.triton_poi_fused_cat_2:
	.zero		556
